//
// Generated by NVIDIA NVVM Compiler
//
// Compiler Build ID: CL-36424714
// Cuda compilation tools, release 13.0, V13.0.88
// Based on NVVM 20.0.0
//

.version 9.0
.target sm_100
.address_size 64

	// .globl	_Z10add_vectorPfS_S_ii

.visible .entry _Z10add_vectorPfS_S_ii(
	.param .u64 .ptr .align 1 _Z10add_vectorPfS_S_ii_param_0,
	.param .u64 .ptr .align 1 _Z10add_vectorPfS_S_ii_param_1,
	.param .u64 .ptr .align 1 _Z10add_vectorPfS_S_ii_param_2,
	.param .u32 _Z10add_vectorPfS_S_ii_param_3,
	.param .u32 _Z10add_vectorPfS_S_ii_param_4
)
{
	.reg .pred 	%p<2>;
	.reg .b32 	%r<7>;
	.reg .b32 	%f<4>;
	.reg .b64 	%rd<18>;

	ld.param.u64 	%rd3, [_Z10add_vectorPfS_S_ii_param_0];
	ld.param.u64 	%rd4, [_Z10add_vectorPfS_S_ii_param_1];
	ld.param.u64 	%rd5, [_Z10add_vectorPfS_S_ii_param_2];
	ld.param.u32 	%r1, [_Z10add_vectorPfS_S_ii_param_3];
	ld.param.s32 	%rd6, [_Z10add_vectorPfS_S_ii_param_4];
	mov.u32 	%r3, %ntid.x;
	mov.u32 	%r4, %ctaid.x;
	mov.u32 	%r5, %tid.x;
	mad.lo.s32 	%r6, %r3, %r4, %r5;
	cvt.u64.u32 	%rd7, %r6;
	add.s64 	%rd8, %rd6, %rd7;
	cvt.s64.s32 	%rd2, %r1;
	min.u64 	%rd9, %rd7, %rd8;
	setp.lt.u64 	%p1, %rd9, %rd2;
	@%p1 bra 	$L__BB0_2;
	cvta.to.global.u64 	%rd10, %rd3;
	cvta.to.global.u64 	%rd11, %rd4;
	cvta.to.global.u64 	%rd12, %rd5;
	shl.b64 	%rd13, %rd8, 2;
	add.s64 	%rd14, %rd10, %rd13;
	ld.global.f32 	%f1, [%rd14];
	add.s64 	%rd15, %rd11, %rd13;
	ld.global.f32 	%f2, [%rd15];
	add.f32 	%f3, %f1, %f2;
	shl.b64 	%rd16, %rd2, 2;
	add.s64 	%rd17, %rd12, %rd16;
	st.global.f32 	[%rd17], %f3;
$L__BB0_2:
	ret;

}


// ===== COMPILED SASS (sm_100) =====

	.target	sm_100

	.elftype	@"ET_EXEC"


//--------------------- .note.nv.tkinfo           --------------------------
	.section	.note.nv.tkinfo,"",@"SHT_NOTE"
	.sectionflags	@"SHF_NOTE_NV_TKINFO"
	.tkinfo
        /*0018*/ 	.word	0x00000002
        /*0030*/ 	.string	""
        /*0030*/ 	.string	"ptxas"
        /*0030*/ 	.string	"Cuda compilation tools, release 13.0, V13.0.88"
        /*0030*/ 	.string	"Build cuda_13.0.r13.0/compiler.36424714_0"
        /*0030*/ 	.string	"-arch sm_100 -m 64 "



//--------------------- .note.nv.cuinfo           --------------------------
	.section	.note.nv.cuinfo,"",@"SHT_NOTE"
	.sectionflags	@"SHF_NOTE_NV_CUINFO"
        /*0018*/ 	.short	0x0002
        /*001a*/ 	.short	0x0064
        /*001c*/ 	.short	0x0082
	.zero		2


//--------------------- .nv.info                  --------------------------
	.section	.nv.info,"",@"SHT_CUDA_INFO"
	.align	4


	//----- nvinfo : EIATTR_REGCOUNT
	.align		4
        /*0000*/ 	.byte	0x04, 0x2f
        /*0002*/ 	.short	(.L_1 - .L_0)
	.align		4
.L_0:
        /*0004*/ 	.word	index@(_Z10add_vectorPfS_S_ii)
        /*0008*/ 	.word	0x0000000c


	//----- nvinfo : EIATTR_FRAME_SIZE
	.align		4
.L_1:
        /*000c*/ 	.byte	0x04, 0x11
        /*000e*/ 	.short	(.L_3 - .L_2)
	.align		4
.L_2:
        /*0010*/ 	.word	index@(_Z10add_vectorPfS_S_ii)
        /*0014*/ 	.word	0x00000000


	//----- nvinfo : EIATTR_MIN_STACK_SIZE
	.align		4
.L_3:
        /*0018*/ 	.byte	0x04, 0x12
        /*001a*/ 	.short	(.L_5 - .L_4)
	.align		4
.L_4:
        /*001c*/ 	.word	index@(_Z10add_vectorPfS_S_ii)
        /*0020*/ 	.word	0x00000000
.L_5:


//--------------------- .nv.compat                --------------------------
	.section	.nv.compat,"",@"SHT_CUDA_COMPAT_INFO"
	.align	4
        /*0000*/ 	.byte	0x02, 0x09, 0x00, 0x00, 0x02, 0x02, 0x01, 0x00, 0x02, 0x05, 0x05, 0x00, 0x03, 0x07, 0x01, 0x01
        /*0010*/ 	.byte	0x02, 0x03, 0x00, 0x00, 0x02, 0x06, 0x01, 0x00, 0x04, 0x0b, 0x08, 0x00, 0x09, 0x00, 0x00, 0x00
        /*0020*/ 	.byte	0x00, 0x00, 0x00, 0x00


//--------------------- .nv.info._Z10add_vectorPfS_S_ii --------------------------
	.section	.nv.info._Z10add_vectorPfS_S_ii,"",@"SHT_CUDA_INFO"
	.sectionflags	@""
	.align	4


	//----- nvinfo : EIATTR_CUDA_API_VERSION
	.align		4
        /*0000*/ 	.byte	0x04, 0x37
        /*0002*/ 	.short	(.L_7 - .L_6)
.L_6:
        /*0004*/ 	.word	0x00000082


	//----- nvinfo : EIATTR_KPARAM_INFO
	.align		4
.L_7:
        /*0008*/ 	.byte	0x04, 0x17
        /*000a*/ 	.short	(.L_9 - .L_8)
.L_8:
        /*000c*/ 	.word	0x00000000
        /*0010*/ 	.short	0x0004
        /*0012*/ 	.short	0x001c
        /*0014*/ 	.byte	0x00, 0xf0, 0x11, 0x00


	//----- nvinfo : EIATTR_KPARAM_INFO
	.align		4
.L_9:
        /*0018*/ 	.byte	0x04, 0x17
        /*001a*/ 	.short	(.L_11 - .L_10)
.L_10:
        /*001c*/ 	.word	0x00000000
        /*0020*/ 	.short	0x0003
        /*0022*/ 	.short	0x0018
        /*0024*/ 	.byte	0x00, 0xf0, 0x11, 0x00


	//----- nvinfo : EIATTR_KPARAM_INFO
	.align		4
.L_11:
        /*0028*/ 	.byte	0x04, 0x17
        /*002a*/ 	.short	(.L_13 - .L_12)
.L_12:
        /*002c*/ 	.word	0x00000000
        /*0030*/ 	.short	0x0002
        /*0032*/ 	.short	0x0010
        /*0034*/ 	.byte	0x00, 0xf5, 0x21, 0x00


	//----- nvinfo : EIATTR_KPARAM_INFO
	.align		4
.L_13:
        /*0038*/ 	.byte	0x04, 0x17
        /*003a*/ 	.short	(.L_15 - .L_14)
.L_14:
        /*003c*/ 	.word	0x00000000
        /*0040*/ 	.short	0x0001
        /*0042*/ 	.short	0x0008
        /*0044*/ 	.byte	0x00, 0xf5, 0x21, 0x00


	//----- nvinfo : EIATTR_KPARAM_INFO
	.align		4
.L_15:
        /*0048*/ 	.byte	0x04, 0x17
        /*004a*/ 	.short	(.L_17 - .L_16)
.L_16:
        /*004c*/ 	.word	0x00000000
        /*0050*/ 	.short	0x0000
        /*0052*/ 	.short	0x0000
        /*0054*/ 	.byte	0x00, 0xf5, 0x21, 0x00


	//----- nvinfo : EIATTR_SPARSE_MMA_MASK
	.align		4
.L_17:
        /*0058*/ 	.byte	0x03, 0x50
        /*005a*/ 	.short	0x0000


	//----- nvinfo : EIATTR_MAXREG_COUNT
	.align		4
        /*005c*/ 	.byte	0x03, 0x1b
        /*005e*/ 	.short	0x00ff


	//----- nvinfo : EIATTR_MERCURY_ISA_VERSION
	.align		4
        /*0060*/ 	.byte	0x03, 0x5f
        /*0062*/ 	.short	0x0101


	//----- nvinfo : EIATTR_VRC_CTA_INIT_COUNT
	.align		4
        /*0064*/ 	.byte	0x02, 0x4a
	.zero		1
	.zero		1


	//----- nvinfo : EIATTR_EXIT_INSTR_OFFSETS
	.align		4
        /*0068*/ 	.byte	0x04, 0x1c
        /*006a*/ 	.short	(.L_19 - .L_18)


	//   ....[0]....
.L_18:
        /*006c*/ 	.word	0x000000f0


	//   ....[1]....
        /*0070*/ 	.word	0x000001f0


	//----- nvinfo : EIATTR_CBANK_PARAM_SIZE
	.align		4
.L_19:
        /*0074*/ 	.byte	0x03, 0x19
        /*0076*/ 	.short	0x0020


	//----- nvinfo : EIATTR_PARAM_CBANK
	.align		4
        /*0078*/ 	.byte	0x04, 0x0a
        /*007a*/ 	.short	(.L_21 - .L_20)
	.align		4
.L_20:
        /*007c*/ 	.word	index@(.nv.constant0._Z10add_vectorPfS_S_ii)
        /*0080*/ 	.short	0x0380
        /*0082*/ 	.short	0x0020


	//----- nvinfo : EIATTR_SW_WAR
	.align		4
.L_21:
        /*0084*/ 	.byte	0x04, 0x36
        /*0086*/ 	.short	(.L_23 - .L_22)
.L_22:
        /*0088*/ 	.word	0x00000008
.L_23:


//--------------------- .nv.callgraph             --------------------------
	.section	.nv.callgraph,"",@"SHT_CUDA_CALLGRAPH"
	.align	4
	.sectionentsize	8
	.align		4
        /*0000*/ 	.word	0x00000000
	.align		4
        /*0004*/ 	.word	0xffffffff
	.align		4
        /*0008*/ 	.word	0x00000000
	.align		4
        /*000c*/ 	.word	0xfffffffe
	.align		4
        /*0010*/ 	.word	0x00000000
	.align		4
        /*0014*/ 	.word	0xfffffffd
	.align		4
        /*0018*/ 	.word	0x00000000
	.align		4
        /*001c*/ 	.word	0xfffffffc


//--------------------- .text._Z10add_vectorPfS_S_ii --------------------------
	.section	.text._Z10add_vectorPfS_S_ii,"ax",@progbits
	.align	128
        .global         _Z10add_vectorPfS_S_ii
        .type           _Z10add_vectorPfS_S_ii,@function
        .size           _Z10add_vectorPfS_S_ii,(.L_x_1 - _Z10add_vectorPfS_S_ii)
        .other          _Z10add_vectorPfS_S_ii,@"STO_CUDA_ENTRY STV_DEFAULT"
_Z10add_vectorPfS_S_ii:
.text._Z10add_vectorPfS_S_ii:
[----:B------:R-:W-:Y:S01]  /*0000*/  LDC R1, c[0x0][0x37c] ;  /* 0x0000df00ff017b82 */ /* 0x000fe20000000800 */
[----:B------:R-:W0:Y:S07]  /*0010*/  S2R R0, SR_CTAID.X ;  /* 0x0000000000007919 */ /* 0x000e2e0000002500 */
[----:B------:R-:W1:Y:S01]  /*0020*/  LDC.64 R2, c[0x0][0x398] ;  /* 0x0000e600ff027b82 */ /* 0x000e620000000a00 */
[----:B------:R-:W0:Y:S01]  /*0030*/  LDCU UR4, c[0x0][0x360] ;  /* 0x00006c00ff0477ac */ /* 0x000e220008000800 */
[----:B------:R-:W0:Y:S02]  /*0040*/  S2R R5, SR_TID.X ;  /* 0x0000000000057919 */ /* 0x000e240000002100 */
[----:B0-----:R-:W-:-:S05]  /*0050*/  IMAD R0, R0, UR4, R5 ;  /* 0x0000000400007c24 */ /* 0x001fca000f8e0205 */
[----:B-1----:R-:W-:-:S04]  /*0060*/  IADD3 R7, P0, PT, R0, R3, RZ ;  /* 0x0000000300077210 */ /* 0x002fc80007f1e0ff */
[----:B------:R-:W-:Y:S02]  /*0070*/  LEA.HI.X.SX32 R4, R3, RZ, 0x1, P0 ;  /* 0x000000ff03047211 */ /* 0x000fe400000f0eff */
[----:B------:R-:W-:-:S04]  /*0080*/  ISETP.LT.U32.AND P0, PT, R0, R7, PT ;  /* 0x000000070000720c */ /* 0x000fc80003f01070 */
[----:B------:R-:W-:-:S04]  /*0090*/  ISETP.LT.U32.AND.EX P0, PT, RZ, R4, PT, P0 ;  /* 0x00000004ff00720c */ /* 0x000fc80003f01100 */
[----:B------:R-:W-:Y:S02]  /*00a0*/  SEL R3, R0, R7, P0 ;  /* 0x0000000700037207 */ /* 0x000fe40000000000 */
[----:B------:R-:W-:Y:S02]  /*00b0*/  SEL R5, R4, RZ, !P0 ;  /* 0x000000ff04057207 */ /* 0x000fe40004000000 */
[----:B------:R-:W-:Y:S02]  /*00c0*/  SHF.R.S32.HI R0, RZ, 0x1f, R2 ;  /* 0x0000001fff007819 */ /* 0x000fe40000011402 */
[----:B------:R-:W-:-:S04]  /*00d0*/  ISETP.GE.U32.AND P0, PT, R3, R2, PT ;  /* 0x000000020300720c */ /* 0x000fc80003f06070 */
[----:B------:R-:W-:-:S13]  /*00e0*/  ISETP.GE.U32.AND.EX P0, PT, R5, R0, PT, P0 ;  /* 0x000000000500720c */ /* 0x000fda0003f06100 */
[----:B------:R-:W-:Y:S05]  /*00f0*/  @!P0 EXIT ;  /* 0x000000000000894d */ /* 0x000fea0003800000 */
[----:B------:R-:W0:Y:S01]  /*0100*/  LDCU.128 UR8, c[0x0][0x380] ;  /* 0x00007000ff0877ac */ /* 0x000e220008000c00 */
[C---:B------:R-:W-:Y:S01]  /*0110*/  IMAD.SHL.U32 R6, R7.reuse, 0x4, RZ ;  /* 0x0000000407067824 */ /* 0x040fe200078e00ff */
[----:B------:R-:W-:Y:S01]  /*0120*/  SHF.L.U64.HI R3, R7, 0x2, R4 ;  /* 0x0000000207037819 */ /* 0x000fe20000010204 */
[----:B------:R-:W1:Y:S01]  /*0130*/  LDC.64 R8, c[0x0][0x390] ;  /* 0x0000e400ff087b82 */ /* 0x000e620000000a00 */
[----:B------:R-:W2:Y:S02]  /*0140*/  LDCU.64 UR4, c[0x0][0x358] ;  /* 0x00006b00ff0477ac */ /* 0x000ea40008000a00 */
[C---:B0-----:R-:W-:Y:S02]  /*0150*/  IADD3 R4, P0, PT, R6.reuse, UR8, RZ ;  /* 0x0000000806047c10 */ /* 0x041fe4000ff1e0ff */
[----:B------:R-:W-:Y:S02]  /*0160*/  IADD3 R6, P1, PT, R6, UR10, RZ ;  /* 0x0000000a06067c10 */ /* 0x000fe4000ff3e0ff */
[----:B------:R-:W-:-:S02]  /*0170*/  IADD3.X R5, PT, PT, R3, UR9, RZ, P0, !PT ;  /* 0x0000000903057c10 */ /* 0x000fc400087fe4ff */
[----:B------:R-:W-:-:S03]  /*0180*/  IADD3.X R7, PT, PT, R3, UR11, RZ, P1, !PT ;  /* 0x0000000b03077c10 */ /* 0x000fc60008ffe4ff */
[----:B--2---:R-:W2:Y:S04]  /*0190*/  LDG.E R4, desc[UR4][R4.64] ;  /* 0x0000000404047981 */ /* 0x004ea8000c1e1900 */
[----:B------:R-:W2:Y:S01]  /*01a0*/  LDG.E R7, desc[UR4][R6.64] ;  /* 0x0000000406077981 */ /* 0x000ea2000c1e1900 */
[----:B-1----:R-:W-:-:S04]  /*01b0*/  LEA R8, P0, R2, R8, 0x2 ;  /* 0x0000000802087211 */ /* 0x002fc800078010ff */
[----:B------:R-:W-:Y:S01]  /*01c0*/  LEA.HI.X R9, R2, R9, R0, 0x2, P0 ;  /* 0x0000000902097211 */ /* 0x000fe200000f1400 */
[----:B--2---:R-:W-:-:S05]  /*01d0*/  FADD R3, R4, R7 ;  /* 0x0000000704037221 */ /* 0x004fca0000000000 */
[----:B------:R-:W-:Y:S01]  /*01e0*/  STG.E desc[UR4][R8.64], R3 ;  /* 0x0000000308007986 */ /* 0x000fe2000c101904 */
[----:B------:R-:W-:Y:S05]  /*01f0*/  EXIT ;  /* 0x000000000000794d */ /* 0x000fea0003800000 */
.L_x_0:
[----:B------:R-:W-:-:S00]  /*0200*/  BRA `(.L_x_0) ;  /* 0xfffffffc00fc7947 */ /* 0x000fc0000383ffff */
[----:B------:R-:W-:-:S00]  /*0210*/  NOP ;  /* 0x0000000000007918 */ /* 0x000fc00000000000 */
        /* <DEDUP_REMOVED lines=14> */
.L_x_1:


//--------------------- .nv.shared.reserved.0     --------------------------
	.section	.nv.shared.reserved.0,"aw",@nobits
	.weak		__nv_reservedSMEM_offset_0_alias
	.size		__nv_reservedSMEM_offset_0_alias, 0, 64
	.other		__nv_reservedSMEM_offset_0_alias,@"STO_CUDA_RESERVED_SHARED STV_DEFAULT"
__nv_reservedSMEM_offset_0_alias:
	.zero		0
	.zero		64


//--------------------- .nv.constant0._Z10add_vectorPfS_S_ii --------------------------
	.section	.nv.constant0._Z10add_vectorPfS_S_ii,"a",@progbits
	.sectionflags	@""
	.align	4
.nv.constant0._Z10add_vectorPfS_S_ii:
	.zero		928


//--------------------- SYMBOLS --------------------------

	.type		.nv.reservedSmem.offset0,@object
	.size		.nv.reservedSmem.offset0,0x4
